	.headerflags	@"EF_CUDA_TEXMODE_UNIFIED EF_CUDA_64BIT_ADDRESS EF_CUDA_ACCELERATORS EF_CUDA_SM90 EF_CUDA_VIRTUAL_SM(EF_CUDA_SM90)"
	.elftype	@"ET_EXEC"


//--------------------- .nv.info                  --------------------------
	.section	.nv.info,"",@"SHT_CUDA_INFO"
	.align	4


	//----- nvinfo : EIATTR_REGCOUNT
	.align		4
        /*0000*/ 	.byte	0x04, 0x2f
        /*0002*/ 	.short	(.L_3 - .L_2)
	.align		4
.L_2:
        /*0004*/ 	.word	index@(triton_poi_fused__native_batch_norm_legit_no_training_add_relu_8)
        /*0008*/ 	.word	0x00000014


	//----- nvinfo : EIATTR_MIN_STACK_SIZE
	.align		4
.L_3:
        /*000c*/ 	.byte	0x04, 0x12
        /*000e*/ 	.short	(.L_5 - .L_4)
	.align		4
.L_4:
        /*0010*/ 	.word	index@(triton_poi_fused__native_batch_norm_legit_no_training_add_relu_8)
        /*0014*/ 	.word	0x00000000


	//----- nvinfo : EIATTR_FRAME_SIZE
	.align		4
.L_5:
        /*0018*/ 	.byte	0x04, 0x11
        /*001a*/ 	.short	(.L_7 - .L_6)
	.align		4
.L_6:
        /*001c*/ 	.word	index@(triton_poi_fused__native_batch_norm_legit_no_training_add_relu_8)
        /*0020*/ 	.word	0x00000000


	//----- nvinfo : EIATTR_MIN_STACK_SIZE
	.align		4
.L_7:
        /*0024*/ 	.byte	0x04, 0x12
        /*0026*/ 	.short	(.L_9 - .L_8)
	.align		4
.L_8:
        /*0028*/ 	.word	index@(triton_poi_fused__native_batch_norm_legit_no_training_add_relu_8)
        /*002c*/ 	.word	0x00000000
.L_9:


//--------------------- .nv.info.triton_poi_fused__native_batch_norm_legit_no_training_add_relu_8 --------------------------
	.section	.nv.info.triton_poi_fused__native_batch_norm_legit_no_training_add_relu_8,"",@"SHT_CUDA_INFO"
	.sectionflags	@""
	.align	4


	//----- nvinfo : EIATTR_CUDA_API_VERSION
	.align		4
        /*0000*/ 	.byte	0x04, 0x37
        /*0002*/ 	.short	(.L_11 - .L_10)
.L_10:
        /*0004*/ 	.word	0x0000007c


	//----- nvinfo : EIATTR_KPARAM_INFO
	.align		4
.L_11:
        /*0008*/ 	.byte	0x04, 0x17
        /*000a*/ 	.short	(.L_13 - .L_12)
.L_12:
        /*000c*/ 	.word	0x00000000
        /*0010*/ 	.short	0x0007
        /*0012*/ 	.short	0x0038
        /*0014*/ 	.byte	0x00, 0xf0, 0x11, 0x00


	//----- nvinfo : EIATTR_KPARAM_INFO
	.align		4
.L_13:
        /*0018*/ 	.byte	0x04, 0x17
        /*001a*/ 	.short	(.L_15 - .L_14)
.L_14:
        /*001c*/ 	.word	0x00000000
        /*0020*/ 	.short	0x0006
        /*0022*/ 	.short	0x0030
        /*0024*/ 	.byte	0x00, 0xf4, 0x21, 0x00


	//----- nvinfo : EIATTR_KPARAM_INFO
	.align		4
.L_15:
        /*0028*/ 	.byte	0x04, 0x17
        /*002a*/ 	.short	(.L_17 - .L_16)
.L_16:
        /*002c*/ 	.word	0x00000000
        /*0030*/ 	.short	0x0005
        /*0032*/ 	.short	0x0028
        /*0034*/ 	.byte	0x00, 0xf4, 0x21, 0x00


	//----- nvinfo : EIATTR_KPARAM_INFO
	.align		4
.L_17:
        /*0038*/ 	.byte	0x04, 0x17
        /*003a*/ 	.short	(.L_19 - .L_18)
.L_18:
        /*003c*/ 	.word	0x00000000
        /*0040*/ 	.short	0x0004
        /*0042*/ 	.short	0x0020
        /*0044*/ 	.byte	0x00, 0xf4, 0x21, 0x00


	//----- nvinfo : EIATTR_KPARAM_INFO
	.align		4
.L_19:
        /*0048*/ 	.byte	0x04, 0x17
        /*004a*/ 	.short	(.L_21 - .L_20)
.L_20:
        /*004c*/ 	.word	0x00000000
        /*0050*/ 	.short	0x0003
        /*0052*/ 	.short	0x0018
        /*0054*/ 	.byte	0x00, 0xf4, 0x21, 0x00


	//----- nvinfo : EIATTR_KPARAM_INFO
	.align		4
.L_21:
        /*0058*/ 	.byte	0x04, 0x17
        /*005a*/ 	.short	(.L_23 - .L_22)
.L_22:
        /*005c*/ 	.word	0x00000000
        /*0060*/ 	.short	0x0002
        /*0062*/ 	.short	0x0010
        /*0064*/ 	.byte	0x00, 0xf4, 0x21, 0x00


	//----- nvinfo : EIATTR_KPARAM_INFO
	.align		4
.L_23:
        /*0068*/ 	.byte	0x04, 0x17
        /*006a*/ 	.short	(.L_25 - .L_24)
.L_24:
        /*006c*/ 	.word	0x00000000
        /*0070*/ 	.short	0x0001
        /*0072*/ 	.short	0x0008
        /*0074*/ 	.byte	0x00, 0xf4, 0x21, 0x00


	//----- nvinfo : EIATTR_KPARAM_INFO
	.align		4
.L_25:
        /*0078*/ 	.byte	0x04, 0x17
        /*007a*/ 	.short	(.L_27 - .L_26)
.L_26:
        /*007c*/ 	.word	0x00000000
        /*0080*/ 	.short	0x0000
        /*0082*/ 	.short	0x0000
        /*0084*/ 	.byte	0x00, 0xf4, 0x21, 0x00


	//----- nvinfo : EIATTR_SPARSE_MMA_MASK
	.align		4
.L_27:
        /*0088*/ 	.byte	0x03, 0x50
        /*008a*/ 	.short	0x0000


	//----- nvinfo : EIATTR_MAXREG_COUNT
	.align		4
        /*008c*/ 	.byte	0x03, 0x1b
        /*008e*/ 	.short	0x00ff


	//----- nvinfo : EIATTR_EXIT_INSTR_OFFSETS
	.align		4
        /*0090*/ 	.byte	0x04, 0x1c
        /*0092*/ 	.short	(.L_29 - .L_28)


	//   ....[0]....
.L_28:
        /*0094*/ 	.word	0x000003a0


	//----- nvinfo : EIATTR_REQNTID
	.align		4
.L_29:
        /*0098*/ 	.byte	0x04, 0x10
        /*009a*/ 	.short	(.L_31 - .L_30)
.L_30:
        /*009c*/ 	.word	0x00000100
        /*00a0*/ 	.word	0x00000001
        /*00a4*/ 	.word	0x00000001


	//----- nvinfo : EIATTR_CBANK_PARAM_SIZE
	.align		4
.L_31:
        /*00a8*/ 	.byte	0x03, 0x19
        /*00aa*/ 	.short	0x003c


	//----- nvinfo : EIATTR_PARAM_CBANK
	.align		4
        /*00ac*/ 	.byte	0x04, 0x0a
        /*00ae*/ 	.short	(.L_33 - .L_32)
	.align		4
.L_32:
        /*00b0*/ 	.word	index@(.nv.constant0.triton_poi_fused__native_batch_norm_legit_no_training_add_relu_8)
        /*00b4*/ 	.short	0x0210
        /*00b6*/ 	.short	0x003c


	//----- nvinfo : EIATTR_SW_WAR
	.align		4
.L_33:
        /*00b8*/ 	.byte	0x04, 0x36
        /*00ba*/ 	.short	(.L_35 - .L_34)
.L_34:
        /*00bc*/ 	.word	0x00000008
.L_35:


//--------------------- .nv.callgraph             --------------------------
	.section	.nv.callgraph,"",@"SHT_CUDA_CALLGRAPH"
	.align	4
	.sectionentsize	8
	.align		4
        /*0000*/ 	.word	0x00000000
	.align		4
        /*0004*/ 	.word	0xffffffff
	.align		4
        /*0008*/ 	.word	0x00000000
	.align		4
        /*000c*/ 	.word	0xfffffffe
	.align		4
        /*0010*/ 	.word	0x00000000
	.align		4
        /*0014*/ 	.word	0xfffffffd
	.align		4
        /*0018*/ 	.word	0x00000000
	.align		4
        /*001c*/ 	.word	0xfffffffc


//--------------------- .nv.constant4             --------------------------
	.section	.nv.constant4,"a",@progbits
	.align	8
	.align		8
.nv.constant4:
        /*0000*/ 	.dword	_$_str
	.align		8
        /*0008*/ 	.dword	_$_str_$_2


//--------------------- .text.triton_poi_fused__native_batch_norm_legit_no_training_add_relu_8 --------------------------
	.section	.text.triton_poi_fused__native_batch_norm_legit_no_training_add_relu_8,"ax",@progbits
	.align	128
        .global         triton_poi_fused__native_batch_norm_legit_no_training_add_relu_8
        .type           triton_poi_fused__native_batch_norm_legit_no_training_add_relu_8,@function
        .size           triton_poi_fused__native_batch_norm_legit_no_training_add_relu_8,(.L_x_1 - triton_poi_fused__native_batch_norm_legit_no_training_add_relu_8)
        .other          triton_poi_fused__native_batch_norm_legit_no_training_add_relu_8,@"STO_CUDA_ENTRY STV_DEFAULT"
triton_poi_fused__native_batch_norm_legit_no_training_add_relu_8:
.text.triton_poi_fused__native_batch_norm_legit_no_training_add_relu_8:
[----:B------:R-:W-:Y:S01]  /*0000*/  LDC R1, c[0x0][0x28] ;  /* 0x00000a00ff017b82 */ /* 0x000fe20000000800 */
[----:B------:R-:W1:Y:S07]  /*0010*/  S2R R0, SR_TID.X ;  /* 0x0000000000007919 */ /* 0x000e6e0000002100 */
[----:B------:R-:W2:Y:S01]  /*0020*/  LDC.64 R10, c[0x0][0x220] ;  /* 0x00008800ff0a7b82 */ /* 0x000ea20000000a00 */
[----:B------:R-:W-:Y:S01]  /*0030*/  ULDC.64 UR4, c[0x0][0x208] ;  /* 0x0000820000047ab9 */ /* 0x000fe20000000a00 */
[----:B------:R-:W3:Y:S06]  /*0040*/  S2R R5, SR_CTAID.X ;  /* 0x0000000000057919 */ /* 0x000eec0000002500 */
[----:B------:R-:W4:Y:S08]  /*0050*/  LDC.64 R6, c[0x0][0x210] ;  /* 0x00008400ff067b82 */ /* 0x000f300000000a00 */
[----:B------:R-:W5:Y:S08]  /*0060*/  LDC.64 R8, c[0x0][0x218] ;  /* 0x00008600ff087b82 */ /* 0x000f700000000a00 */
[----:B------:R-:W5:Y:S01]  /*0070*/  LDC.64 R12, c[0x0][0x228] ;  /* 0x00008a00ff0c7b82 */ /* 0x000f620000000a00 */
[----:B-1----:R-:W-:-:S07]  /*0080*/  SHF.L.U32 R0, R0, 0x1, RZ ;  /* 0x0000000100007819 */ /* 0x002fce00000006ff */
[----:B------:R-:W1:Y:S01]  /*0090*/  LDC.64 R14, c[0x0][0x230] ;  /* 0x00008c00ff0e7b82 */ /* 0x000e620000000a00 */
[----:B---3--:R-:W-:Y:S02]  /*00a0*/  SHF.R.S32.HI R3, RZ, 0x16, R5 ;  /* 0x00000016ff037819 */ /* 0x008fe40000011405 */
[----:B------:R-:W-:Y:S02]  /*00b0*/  LOP3.LUT R0, R0, 0x1fe, RZ, 0xc0, !PT ;  /* 0x000001fe00007812 */ /* 0x000fe400078ec0ff */
[----:B------:R-:W-:Y:S02]  /*00c0*/  SGXT R3, R3, 0x1 ;  /* 0x000000010303781a */ /* 0x000fe40000000200 */
[----:B------:R-:W-:-:S04]  /*00d0*/  LEA R0, R5, R0, 0x9 ;  /* 0x0000000005007211 */ /* 0x000fc800078e48ff */
[----:B------:R-:W-:-:S04]  /*00e0*/  LEA.HI R3, R3, R0, RZ, 0x8 ;  /* 0x0000000003037211 */ /* 0x000fc800078f40ff */
[----:B------:R-:W-:-:S04]  /*00f0*/  SHF.R.S32.HI R3, RZ, 0x8, R3 ;  /* 0x00000008ff037819 */ /* 0x000fc80000011403 */
[----:B------:R-:W-:-:S04]  /*0100*/  LEA.HI R2, R3, R3, RZ, 0x8 ;  /* 0x0000000303027211 */ /* 0x000fc800078f40ff */
[----:B------:R-:W-:-:S04]  /*0110*/  LOP3.LUT R2, R2, 0xffffff00, RZ, 0xc0, !PT ;  /* 0xffffff0002027812 */ /* 0x000fc800078ec0ff */
[----:B------:R-:W-:Y:S02]  /*0120*/  IADD3 R17, R3, -R2, RZ ;  /* 0x8000000203117210 */ /* 0x000fe40007ffe0ff */
[----:B------:R-:W3:Y:S03]  /*0130*/  LDC.64 R2, c[0x0][0x238] ;  /* 0x00008e00ff027b82 */ /* 0x000ee60000000a00 */
[----:B--2---:R-:W-:-:S05]  /*0140*/  IMAD.WIDE R10, R17, 0x4, R10 ;  /* 0x00000004110a7825 */ /* 0x004fca00078e020a */
[----:B------:R1:W2:Y:S01]  /*0150*/  LDG.E.EL R4, desc[UR4][R10.64] ;  /* 0x000000040a047981 */ /* 0x0002a2000c2e1900 */
[----:B----4-:R-:W-:-:S04]  /*0160*/  IMAD.WIDE R6, R0, 0x4, R6 ;  /* 0x0000000400067825 */ /* 0x010fc800078e0206 */
[C---:B-----5:R-:W-:Y:S02]  /*0170*/  IMAD.WIDE R8, R17.reuse, 0x4, R8 ;  /* 0x0000000411087825 */ /* 0x060fe400078e0208 */
[----:B------:R-:W4:Y:S02]  /*0180*/  LDG.E.64 R6, desc[UR4][R6.64] ;  /* 0x0000000406067981 */ /* 0x000f24000c1e1b00 */
[C---:B0-----:R-:W-:Y:S02]  /*0190*/  IMAD.WIDE R12, R17.reuse, 0x4, R12 ;  /* 0x00000004110c7825 */ /* 0x041fe400078e020c */
[----:B------:R0:W4:Y:S02]  /*01a0*/  LDG.E.EL R5, desc[UR4][R8.64] ;  /* 0x0000000408057981 */ /* 0x000124000c2e1900 */
[----:B-1----:R-:W-:Y:S02]  /*01b0*/  IMAD.WIDE R10, R17, 0x4, R14 ;  /* 0x00000004110a7825 */ /* 0x002fe400078e020e */
[----:B------:R1:W5:Y:S02]  /*01c0*/  LDG.E.EL R12, desc[UR4][R12.64] ;  /* 0x000000040c0c7981 */ /* 0x000364000c2e1900 */
[----:B---3--:R-:W-:-:S02]  /*01d0*/  IMAD.WIDE R2, R0, 0x4, R2 ;  /* 0x0000000400027825 */ /* 0x008fc400078e0202 */
[----:B------:R-:W5:Y:S01]  /*01e0*/  LDG.E.EL R11, desc[UR4][R10.64] ;  /* 0x000000040a0b7981 */ /* 0x000f62000c2e1900 */
[----:B0-----:R-:W0:Y:S03]  /*01f0*/  LDC.64 R8, c[0x0][0x240] ;  /* 0x00009000ff087b82 */ /* 0x001e260000000a00 */
[----:B------:R-:W3:Y:S01]  /*0200*/  LDG.E.64 R2, desc[UR4][R2.64] ;  /* 0x0000000402027981 */ /* 0x000ee2000c1e1b00 */
[----:B-1----:R-:W-:Y:S01]  /*0210*/  HFMA2.MMA R13, -RZ, RZ, 1.625, 0 ;  /* 0x3e800000ff0d7435 */ /* 0x002fe200000001ff */
[----:B0-----:R-:W-:-:S04]  /*0220*/  IMAD.WIDE R8, R0, 0x4, R8 ;  /* 0x0000000400087825 */ /* 0x001fc800078e0208 */
[----:B--2---:R-:W-:-:S04]  /*0230*/  FADD R4, R4, 9.9999997473787516356e-06 ;  /* 0x3727c5ac04047421 */ /* 0x004fc80000000000 */
[----:B------:R-:W0:Y:S02]  /*0240*/  MUFU.SQRT R14, R4 ;  /* 0x00000004000e7308 */ /* 0x000e240000002000 */
[C---:B0-----:R-:W-:Y:S02]  /*0250*/  FSETP.GT.AND P0, PT, R14.reuse, 8.50705917302346158658e+37, PT ;  /* 0x7e8000000e00780b */ /* 0x041fe40003f04000 */
[----:B------:R-:W-:-:S11]  /*0260*/  FSETP.GEU.AND P1, PT, R14, 1.175494350822287508e-38, PT ;  /* 0x008000000e00780b */ /* 0x000fd60003f2e000 */
[----:B------:R-:W-:-:S04]  /*0270*/  @P0 FMUL R14, R14, 0.25 ;  /* 0x3e8000000e0e0820 */ /* 0x000fc80000400000 */
[----:B------:R-:W-:-:S06]  /*0280*/  @!P1 FMUL R14, R14, 16777216 ;  /* 0x4b8000000e0e9820 */ /* 0x000fcc0000400000 */
[----:B------:R-:W0:Y:S01]  /*0290*/  MUFU.RCP R14, R14 ;  /* 0x0000000e000e7308 */ /* 0x000e220000001000 */
[----:B------:R-:W-:Y:S01]  /*02a0*/  FSEL R13, R13, 1, P0 ;  /* 0x3f8000000d0d7808 */ /* 0x000fe20000000000 */
[----:B----4-:R-:W-:-:S04]  /*02b0*/  FADD R7, R7, -R5 ;  /* 0x8000000507077221 */ /* 0x010fc80000000000 */
[----:B------:R-:W-:Y:S01]  /*02c0*/  @!P1 FMUL R13, R13, 16777216 ;  /* 0x4b8000000d0d9820 */ /* 0x000fe20000400000 */
[----:B------:R-:W-:-:S03]  /*02d0*/  FADD R6, R6, -R5 ;  /* 0x8000000506067221 */ /* 0x000fc60000000000 */
[----:B0-----:R-:W-:-:S04]  /*02e0*/  FMUL R13, R14, R13 ;  /* 0x0000000d0e0d7220 */ /* 0x001fc80000400000 */
[-C--:B------:R-:W-:Y:S01]  /*02f0*/  FMUL R7, R7, R13.reuse ;  /* 0x0000000d07077220 */ /* 0x080fe20000400000 */
[----:B------:R-:W-:-:S03]  /*0300*/  FMUL R6, R6, R13 ;  /* 0x0000000d06067220 */ /* 0x000fc60000400000 */
[C-C-:B-----5:R-:W-:Y:S01]  /*0310*/  FFMA R4, R12.reuse, R7, R11.reuse ;  /* 0x000000070c047223 */ /* 0x160fe2000000000b */
[----:B------:R-:W-:-:S04]  /*0320*/  FFMA R11, R12, R6, R11 ;  /* 0x000000060c0b7223 */ /* 0x000fc8000000000b */
[----:B---3--:R-:W-:Y:S01]  /*0330*/  FSETP.GEU.AND P1, PT, R4, -R3, PT ;  /* 0x800000030400720b */ /* 0x008fe20003f2e000 */
[----:B------:R-:W-:Y:S01]  /*0340*/  FADD R4, R3, R4 ;  /* 0x0000000403047221 */ /* 0x000fe20000000000 */
[----:B------:R-:W-:Y:S01]  /*0350*/  FADD R3, R2, R11 ;  /* 0x0000000b02037221 */ /* 0x000fe20000000000 */
[----:B------:R-:W-:-:S03]  /*0360*/  FSETP.GEU.AND P0, PT, R11, -R2, PT ;  /* 0x800000020b00720b */ /* 0x000fc60003f0e000 */
[----:B------:R-:W-:Y:S02]  /*0370*/  FSEL R5, R4, RZ, P1 ;  /* 0x000000ff04057208 */ /* 0x000fe40000800000 */
[----:B------:R-:W-:-:S05]  /*0380*/  FSEL R4, R3, RZ, P0 ;  /* 0x000000ff03047208 */ /* 0x000fca0000000000 */
[----:B------:R-:W-:Y:S01]  /*0390*/  STG.E.64 desc[UR4][R8.64], R4 ;  /* 0x0000000408007986 */ /* 0x000fe2000c101b04 */
[----:B------:R-:W-:Y:S05]  /*03a0*/  EXIT ;  /* 0x000000000000794d */ /* 0x000fea0003800000 */
.L_x_0:
[----:B------:R-:W-:-:S00]  /*03b0*/  BRA `(.L_x_0) ;  /* 0xfffffffc00fc7947 */ /* 0x000fc0000383ffff */
[----:B------:R-:W-:-:S00]  /*03c0*/  NOP ;  /* 0x0000000000007918 */ /* 0x000fc00000000000 */
        /* <DEDUP_REMOVED lines=11> */
.L_x_1:


//--------------------- .nv.global.init           --------------------------
	.section	.nv.global.init,"aw",@progbits
.nv.global.init:
	.type		_$_str,@object
	.size		_$_str,(_$_str_$_2 - _$_str)
_$_str:
        /*0000*/ 	.byte	0x5f, 0x5f, 0x43, 0x55, 0x44, 0x41, 0x5f, 0x46, 0x54, 0x5a, 0x00
	.type		_$_str_$_2,@object
	.size		_$_str_$_2,(.L_1 - _$_str_$_2)
_$_str_$_2:
        /*000b*/ 	.byte	0x5f, 0x5f, 0x43, 0x55, 0x44, 0x41, 0x5f, 0x50, 0x52, 0x45, 0x43, 0x5f, 0x53, 0x51, 0x52, 0x54
        /*001b*/ 	.byte	0x00
.L_1:


//--------------------- .nv.constant0.triton_poi_fused__native_batch_norm_legit_no_training_add_relu_8 --------------------------
	.section	.nv.constant0.triton_poi_fused__native_batch_norm_legit_no_training_add_relu_8,"a",@progbits
	.sectionflags	@""
	.align	4
.nv.constant0.triton_poi_fused__native_batch_norm_legit_no_training_add_relu_8:
	.zero		588
